







.version 7.7
.target sm_52
.address_size 64





.visible .entry _Z14dynproc_kerneliPiS_S_iiii(
.param .u32 _Z14dynproc_kerneliPiS_S_iiii_param_0,
.param .u64 _Z14dynproc_kerneliPiS_S_iiii_param_1,
.param .u64 _Z14dynproc_kerneliPiS_S_iiii_param_2,
.param .u64 _Z14dynproc_kerneliPiS_S_iiii_param_3,
.param .u32 _Z14dynproc_kerneliPiS_S_iiii_param_4,
.param .u32 _Z14dynproc_kerneliPiS_S_iiii_param_5,
.param .u32 _Z14dynproc_kerneliPiS_S_iiii_param_6,
.param .u32 _Z14dynproc_kerneliPiS_S_iiii_param_7
)
{
.reg .pred %p<18>;
.reg .b16 %rs<9>;
.reg .b32 %r<63>;
.reg .b64 %rd<13>;

	.shared .align 4 .b8 _ZZ14dynproc_kerneliPiS_S_iiiiE4prev[1024];

	.shared .align 4 .b8 _ZZ14dynproc_kerneliPiS_S_iiiiE6result[1024];

ld.param.u32 %r17, [_Z14dynproc_kerneliPiS_S_iiii_param_0];
ld.param.u64 %rd2, [_Z14dynproc_kerneliPiS_S_iiii_param_1];
ld.param.u64 %rd3, [_Z14dynproc_kerneliPiS_S_iiii_param_2];
ld.param.u64 %rd4, [_Z14dynproc_kerneliPiS_S_iiii_param_3];
ld.param.u32 %r18, [_Z14dynproc_kerneliPiS_S_iiii_param_4];
ld.param.u32 %r19, [_Z14dynproc_kerneliPiS_S_iiii_param_6];
ld.param.u32 %r20, [_Z14dynproc_kerneliPiS_S_iiii_param_7];
shl.b32 %r21, %r17, 1;
mov.u32 %r22, 256;
sub.s32 %r23, %r22, %r21;
mov.u32 %r24, %ctaid.x;
mul.lo.s32 %r1, %r23, %r24;
sub.s32 %r2, %r1, %r20;
mov.u32 %r3, %tid.x;
add.s32 %r4, %r2, %r3;
setp.lt.s32 %p2, %r4, 0;
setp.ge.s32 %p3, %r4, %r18;
shl.b32 %r25, %r3, 2;
mov.u32 %r26, _ZZ14dynproc_kerneliPiS_S_iiiiE4prev;
add.s32 %r5, %r26, %r25;
or.pred %p4, %p2, %p3;
@%p4 bra $L__BB0_2;

cvta.to.global.u64 %rd5, %rd3;
mul.wide.s32 %rd6, %r4, 4;
add.s64 %rd7, %rd5, %rd6;
ld.global.u32 %r27, [%rd7];
st.shared.u32 [%r5], %r27;

$L__BB0_2:
bar.sync 0;
mov.u32 %r29, _ZZ14dynproc_kerneliPiS_S_iiiiE6result;
add.s32 %r6, %r29, %r25;
setp.lt.s32 %p5, %r17, 1;
@%p5 bra $L__BB0_10;

mov.u32 %r62, 0;
neg.s32 %r31, %r2;
shr.s32 %r32, %r2, 31;
and.b32 %r33, %r32, %r31;
add.s32 %r34, %r2, 255;
setp.lt.s32 %p6, %r34, %r18;
mov.u32 %r35, -255;
sub.s32 %r36, %r35, %r2;
add.s32 %r37, %r18, %r36;
add.s32 %r38, %r37, 254;
selp.b32 %r39, 255, %r38, %p6;
add.s32 %r40, %r3, -1;
add.s32 %r41, %r3, 1;
max.s32 %r42, %r40, %r33;
shl.b32 %r43, %r42, 2;
add.s32 %r7, %r26, %r43;
min.s32 %r45, %r41, %r39;
shl.b32 %r46, %r45, 2;
add.s32 %r8, %r26, %r46;
neg.s32 %r61, %r17;
mad.lo.s32 %r47, %r19, %r18, %r3;
add.s32 %r48, %r47, %r1;
sub.s32 %r60, %r48, %r20;
cvta.to.global.u64 %rd1, %rd2;
setp.ge.s32 %p7, %r3, %r33;
setp.le.s32 %p8, %r3, %r39;
and.pred %p1, %p7, %p8;
mov.u16 %rs4, 0;
mov.u16 %rs5, 1;

$L__BB0_4:
mov.u32 %r49, 254;
sub.s32 %r50, %r49, %r62;
setp.le.s32 %p9, %r3, %r50;
setp.gt.s32 %p10, %r3, %r62;
and.pred %p11, %p10, %p9;
and.pred %p12, %p1, %p11;
not.pred %p13, %p12;
mov.u16 %rs8, %rs4;
@%p13 bra $L__BB0_6;

ld.shared.u32 %r51, [%r7];
ld.shared.u32 %r52, [%r5];
min.s32 %r53, %r51, %r52;
ld.shared.u32 %r54, [%r8];
min.s32 %r55, %r53, %r54;
mul.wide.s32 %rd8, %r60, 4;
add.s64 %rd9, %rd1, %rd8;
ld.global.u32 %r56, [%rd9];
add.s32 %r57, %r55, %r56;
st.shared.u32 [%r6], %r57;
mov.u16 %rs8, %rs5;

$L__BB0_6:
bar.sync 0;
setp.eq.s32 %p14, %r61, -1;
@%p14 bra $L__BB0_10;

setp.eq.s16 %p15, %rs8, 0;
@%p15 bra $L__BB0_9;

ld.shared.u32 %r58, [%r6];
st.shared.u32 [%r5], %r58;

$L__BB0_9:
bar.sync 0;
add.s32 %r61, %r61, 1;
add.s32 %r60, %r60, %r18;
add.s32 %r62, %r62, 1;
setp.lt.s32 %p16, %r62, %r17;
@%p16 bra $L__BB0_4;

$L__BB0_10:
and.b16 %rs6, %rs8, 255;
setp.eq.s16 %p17, %rs6, 0;
@%p17 bra $L__BB0_12;

ld.shared.u32 %r59, [%r6];
cvta.to.global.u64 %rd10, %rd4;
mul.wide.s32 %rd11, %r4, 4;
add.s64 %rd12, %rd10, %rd11;
st.global.u32 [%rd12], %r59;

$L__BB0_12:
ret;

}



// ===== COMPILED SASS (sm_100) =====

	.target	sm_100

	.elftype	@"ET_EXEC"


//--------------------- .note.nv.tkinfo           --------------------------
	.section	.note.nv.tkinfo,"",@"SHT_NOTE"
	.sectionflags	@"SHF_NOTE_NV_TKINFO"
	.tkinfo
        /*0018*/ 	.word	0x00000002
        /*0030*/ 	.string	""
        /*0030*/ 	.string	"ptxas"
        /*0030*/ 	.string	"Cuda compilation tools, release 13.0, V13.0.88"
        /*0030*/ 	.string	"Build cuda_13.0.r13.0/compiler.36424714_0"
        /*0030*/ 	.string	"-arch sm_100 "



//--------------------- .note.nv.cuinfo           --------------------------
	.section	.note.nv.cuinfo,"",@"SHT_NOTE"
	.sectionflags	@"SHF_NOTE_NV_CUINFO"
        /*0018*/ 	.short	0x0002
        /*001a*/ 	.short	0x0034
        /*001c*/ 	.short	0x0082
	.zero		2


//--------------------- .nv.info                  --------------------------
	.section	.nv.info,"",@"SHT_CUDA_INFO"
	.align	4


	//----- nvinfo : EIATTR_REGCOUNT
	.align		4
        /*0000*/ 	.byte	0x04, 0x2f
        /*0002*/ 	.short	(.L_1 - .L_0)
	.align		4
.L_0:
        /*0004*/ 	.word	index@(_Z14dynproc_kerneliPiS_S_iiii)
        /*0008*/ 	.word	0x0000000f


	//----- nvinfo : EIATTR_FRAME_SIZE
	.align		4
.L_1:
        /*000c*/ 	.byte	0x04, 0x11
        /*000e*/ 	.short	(.L_3 - .L_2)
	.align		4
.L_2:
        /*0010*/ 	.word	index@(_Z14dynproc_kerneliPiS_S_iiii)
        /*0014*/ 	.word	0x00000000


	//----- nvinfo : EIATTR_MIN_STACK_SIZE
	.align		4
.L_3:
        /*0018*/ 	.byte	0x04, 0x12
        /*001a*/ 	.short	(.L_5 - .L_4)
	.align		4
.L_4:
        /*001c*/ 	.word	index@(_Z14dynproc_kerneliPiS_S_iiii)
        /*0020*/ 	.word	0x00000000
.L_5:


//--------------------- .nv.compat                --------------------------
	.section	.nv.compat,"",@"SHT_CUDA_COMPAT_INFO"
	.align	4
        /*0000*/ 	.byte	0x02, 0x09, 0x00, 0x00, 0x02, 0x02, 0x01, 0x00, 0x02, 0x05, 0x05, 0x00, 0x03, 0x07, 0x01, 0x01
        /*0010*/ 	.byte	0x02, 0x03, 0x00, 0x00, 0x02, 0x06, 0x01, 0x00, 0x04, 0x0b, 0x08, 0x00, 0x09, 0x00, 0x00, 0x00
        /*0020*/ 	.byte	0x00, 0x00, 0x00, 0x00


//--------------------- .nv.info._Z14dynproc_kerneliPiS_S_iiii --------------------------
	.section	.nv.info._Z14dynproc_kerneliPiS_S_iiii,"",@"SHT_CUDA_INFO"
	.sectionflags	@""
	.align	4


	//----- nvinfo : EIATTR_CUDA_API_VERSION
	.align		4
        /*0000*/ 	.byte	0x04, 0x37
        /*0002*/ 	.short	(.L_7 - .L_6)
.L_6:
        /*0004*/ 	.word	0x00000082


	//----- nvinfo : EIATTR_KPARAM_INFO
	.align		4
.L_7:
        /*0008*/ 	.byte	0x04, 0x17
        /*000a*/ 	.short	(.L_9 - .L_8)
.L_8:
        /*000c*/ 	.word	0x00000000
        /*0010*/ 	.short	0x0007
        /*0012*/ 	.short	0x002c
        /*0014*/ 	.byte	0x00, 0xf0, 0x11, 0x00


	//----- nvinfo : EIATTR_KPARAM_INFO
	.align		4
.L_9:
        /*0018*/ 	.byte	0x04, 0x17
        /*001a*/ 	.short	(.L_11 - .L_10)
.L_10:
        /*001c*/ 	.word	0x00000000
        /*0020*/ 	.short	0x0006
        /*0022*/ 	.short	0x0028
        /*0024*/ 	.byte	0x00, 0xf0, 0x11, 0x00


	//----- nvinfo : EIATTR_KPARAM_INFO
	.align		4
.L_11:
        /*0028*/ 	.byte	0x04, 0x17
        /*002a*/ 	.short	(.L_13 - .L_12)
.L_12:
        /*002c*/ 	.word	0x00000000
        /*0030*/ 	.short	0x0005
        /*0032*/ 	.short	0x0024
        /*0034*/ 	.byte	0x00, 0xf0, 0x11, 0x00


	//----- nvinfo : EIATTR_KPARAM_INFO
	.align		4
.L_13:
        /*0038*/ 	.byte	0x04, 0x17
        /*003a*/ 	.short	(.L_15 - .L_14)
.L_14:
        /*003c*/ 	.word	0x00000000
        /*0040*/ 	.short	0x0004
        /*0042*/ 	.short	0x0020
        /*0044*/ 	.byte	0x00, 0xf0, 0x11, 0x00


	//----- nvinfo : EIATTR_KPARAM_INFO
	.align		4
.L_15:
        /*0048*/ 	.byte	0x04, 0x17
        /*004a*/ 	.short	(.L_17 - .L_16)
.L_16:
        /*004c*/ 	.word	0x00000000
        /*0050*/ 	.short	0x0003
        /*0052*/ 	.short	0x0018
        /*0054*/ 	.byte	0x00, 0xf0, 0x21, 0x00


	//----- nvinfo : EIATTR_KPARAM_INFO
	.align		4
.L_17:
        /*0058*/ 	.byte	0x04, 0x17
        /*005a*/ 	.short	(.L_19 - .L_18)
.L_18:
        /*005c*/ 	.word	0x00000000
        /*0060*/ 	.short	0x0002
        /*0062*/ 	.short	0x0010
        /*0064*/ 	.byte	0x00, 0xf0, 0x21, 0x00


	//----- nvinfo : EIATTR_KPARAM_INFO
	.align		4
.L_19:
        /*0068*/ 	.byte	0x04, 0x17
        /*006a*/ 	.short	(.L_21 - .L_20)
.L_20:
        /*006c*/ 	.word	0x00000000
        /*0070*/ 	.short	0x0001
        /*0072*/ 	.short	0x0008
        /*0074*/ 	.byte	0x00, 0xf0, 0x21, 0x00


	//----- nvinfo : EIATTR_KPARAM_INFO
	.align		4
.L_21:
        /*0078*/ 	.byte	0x04, 0x17
        /*007a*/ 	.short	(.L_23 - .L_22)
.L_22:
        /*007c*/ 	.word	0x00000000
        /*0080*/ 	.short	0x0000
        /*0082*/ 	.short	0x0000
        /*0084*/ 	.byte	0x00, 0xf0, 0x11, 0x00


	//----- nvinfo : EIATTR_SPARSE_MMA_MASK
	.align		4
.L_23:
        /*0088*/ 	.byte	0x03, 0x50
        /*008a*/ 	.short	0x0000


	//----- nvinfo : EIATTR_MAXREG_COUNT
	.align		4
        /*008c*/ 	.byte	0x03, 0x1b
        /*008e*/ 	.short	0x00ff


	//----- nvinfo : EIATTR_NUM_BARRIERS
	.align		4
        /*0090*/ 	.byte	0x02, 0x4c
        /*0092*/ 	.byte	0x01
	.zero		1


	//----- nvinfo : EIATTR_MERCURY_ISA_VERSION
	.align		4
        /*0094*/ 	.byte	0x03, 0x5f
        /*0096*/ 	.short	0x0101


	//----- nvinfo : EIATTR_VRC_CTA_INIT_COUNT
	.align		4
        /*0098*/ 	.byte	0x02, 0x4a
	.zero		1
	.zero		1


	//----- nvinfo : EIATTR_EXIT_INSTR_OFFSETS
	.align		4
        /*009c*/ 	.byte	0x04, 0x1c
        /*009e*/ 	.short	(.L_25 - .L_24)


	//   ....[0]....
.L_24:
        /*00a0*/ 	.word	0x000004f0


	//   ....[1]....
        /*00a4*/ 	.word	0x00000540


	//----- nvinfo : EIATTR_CBANK_PARAM_SIZE
	.align		4
.L_25:
        /*00a8*/ 	.byte	0x03, 0x19
        /*00aa*/ 	.short	0x0030


	//----- nvinfo : EIATTR_PARAM_CBANK
	.align		4
        /*00ac*/ 	.byte	0x04, 0x0a
        /*00ae*/ 	.short	(.L_27 - .L_26)
	.align		4
.L_26:
        /*00b0*/ 	.word	index@(.nv.constant0._Z14dynproc_kerneliPiS_S_iiii)
        /*00b4*/ 	.short	0x0380
        /*00b6*/ 	.short	0x0030


	//----- nvinfo : EIATTR_SW_WAR
	.align		4
.L_27:
        /*00b8*/ 	.byte	0x04, 0x36
        /*00ba*/ 	.short	(.L_29 - .L_28)
.L_28:
        /*00bc*/ 	.word	0x00000008
.L_29:


//--------------------- .nv.callgraph             --------------------------
	.section	.nv.callgraph,"",@"SHT_CUDA_CALLGRAPH"
	.align	4
	.sectionentsize	8
	.align		4
        /*0000*/ 	.word	0x00000000
	.align		4
        /*0004*/ 	.word	0xffffffff
	.align		4
        /*0008*/ 	.word	0x00000000
	.align		4
        /*000c*/ 	.word	0xfffffffe
	.align		4
        /*0010*/ 	.word	0x00000000
	.align		4
        /*0014*/ 	.word	0xfffffffd
	.align		4
        /*0018*/ 	.word	0x00000000
	.align		4
        /*001c*/ 	.word	0xfffffffc


//--------------------- .text._Z14dynproc_kerneliPiS_S_iiii --------------------------
	.section	.text._Z14dynproc_kerneliPiS_S_iiii,"ax",@progbits
	.align	128
        .global         _Z14dynproc_kerneliPiS_S_iiii
        .type           _Z14dynproc_kerneliPiS_S_iiii,@function
        .size           _Z14dynproc_kerneliPiS_S_iiii,(.L_x_3 - _Z14dynproc_kerneliPiS_S_iiii)
        .other          _Z14dynproc_kerneliPiS_S_iiii,@"STO_CUDA_ENTRY STV_DEFAULT"
_Z14dynproc_kerneliPiS_S_iiii:
.text._Z14dynproc_kerneliPiS_S_iiii:
[----:B------:R-:W-:Y:S01]  /*0000*/  LDC R1, c[0x0][0x37c] ;  /* 0x0000df00ff017b82 */ /* 0x000fe20000000800 */
[----:B------:R-:W0:Y:S07]  /*0010*/  LDCU UR9, c[0x0][0x380] ;  /* 0x00007000ff0977ac */ /* 0x000e2e0008000800 */
[----:B------:R-:W1:Y:S01]  /*0020*/  S2UR UR5, SR_CTAID.X ;  /* 0x00000000000579c3 */ /* 0x000e620000002500 */
[----:B------:R-:W2:Y:S01]  /*0030*/  S2R R2, SR_TID.X ;  /* 0x0000000000027919 */ /* 0x000ea20000002100 */
[----:B------:R-:W3:Y:S06]  /*0040*/  LDCU.64 UR10, c[0x0][0x358] ;  /* 0x00006b00ff0a77ac */ /* 0x000eec0008000a00 */
[----:B------:R-:W4:Y:S08]  /*0050*/  LDC R9, c[0x0][0x3ac] ;  /* 0x0000eb00ff097b82 */ /* 0x000f300000000800 */
[----:B------:R-:W5:Y:S01]  /*0060*/  LDC R11, c[0x0][0x3a0] ;  /* 0x0000e800ff0b7b82 */ /* 0x000f620000000800 */
[----:B0-----:R-:W-:-:S04]  /*0070*/  UIADD3 UR7, UPT, UPT, -UR9, URZ, URZ ;  /* 0x000000ff09077290 */ /* 0x001fc8000fffe1ff */
[----:B------:R-:W-:-:S04]  /*0080*/  ULEA UR4, UR7, 0x100, 0x1 ;  /* 0x0000010007047891 */ /* 0x000fc8000f8e08ff */
[----:B-1----:R-:W-:-:S06]  /*0090*/  UIMAD UR4, UR4, UR5, URZ ;  /* 0x00000005040472a4 */ /* 0x002fcc000f8e02ff */
[----:B----4-:R-:W-:-:S05]  /*00a0*/  IADD3 R5, PT, PT, -R9, UR4, RZ ;  /* 0x0000000409057c10 */ /* 0x010fca000fffe1ff */
[----:B--2---:R-:W-:-:S05]  /*00b0*/  IMAD.IADD R0, R5, 0x1, R2 ;  /* 0x0000000105007824 */ /* 0x004fca00078e0202 */
[----:B-----5:R-:W-:-:S04]  /*00c0*/  ISETP.GE.AND P0, PT, R0, R11, PT ;  /* 0x0000000b0000720c */ /* 0x020fc80003f06270 */
[----:B------:R-:W-:-:S13]  /*00d0*/  ISETP.LT.OR P0, PT, R0, RZ, P0 ;  /* 0x000000ff0000720c */ /* 0x000fda0000701670 */
[----:B------:R-:W0:Y:S02]  /*00e0*/  @!P0 LDC.64 R6, c[0x0][0x390] ;  /* 0x0000e400ff068b82 */ /* 0x000e240000000a00 */
[----:B0-----:R-:W-:-:S06]  /*00f0*/  @!P0 IMAD.WIDE R6, R0, 0x4, R6 ;  /* 0x0000000400068825 */ /* 0x001fcc00078e0206 */
[----:B---3--:R-:W2:Y:S01]  /*0100*/  @!P0 LDG.E R6, desc[UR10][R6.64] ;  /* 0x0000000a06068981 */ /* 0x008ea2000c1e1900 */
[----:B------:R-:W0:Y:S01]  /*0110*/  S2UR UR6, SR_CgaCtaId ;  /* 0x00000000000679c3 */ /* 0x000e220000008800 */
[----:B------:R-:W-:Y:S01]  /*0120*/  UMOV UR5, 0x400 ;  /* 0x0000040000057882 */ /* 0x000fe20000000000 */
[----:B------:R-:W-:Y:S02]  /*0130*/  UISETP.GE.AND UP0, UPT, UR9, 0x1, UPT ;  /* 0x000000010900788c */ /* 0x000fe4000bf06270 */
[----:B0-----:R-:W-:Y:S02]  /*0140*/  ULEA UR8, UR6, UR5, 0x18 ;  /* 0x0000000506087291 */ /* 0x001fe4000f8ec0ff */
[----:B------:R-:W-:-:S04]  /*0150*/  UIADD3 UR5, UPT, UPT, UR5, 0x400, URZ ;  /* 0x0000040005057890 */ /* 0x000fc8000fffe0ff */
[----:B------:R-:W-:Y:S01]  /*0160*/  LEA R3, R2, UR8, 0x2 ;  /* 0x0000000802037c11 */ /* 0x000fe2000f8e10ff */
[----:B------:R-:W-:-:S06]  /*0170*/  ULEA UR5, UR6, UR5, 0x18 ;  /* 0x0000000506057291 */ /* 0x000fcc000f8ec0ff */
[----:B------:R-:W-:Y:S01]  /*0180*/  LEA R4, R2, UR5, 0x2 ;  /* 0x0000000502047c11 */ /* 0x000fe2000f8e10ff */
[----:B--2---:R0:W-:Y:S01]  /*0190*/  @!P0 STS [R3], R6 ;  /* 0x0000000603008388 */ /* 0x0041e20000000800 */
[----:B------:R-:W-:Y:S06]  /*01a0*/  BAR.SYNC.DEFER_BLOCKING 0x0 ;  /* 0x0000000000007b1d */ /* 0x000fec0000010000 */
[----:B------:R-:W-:Y:S05]  /*01b0*/  BRA.U !UP0, `(.L_x_0) ;  /* 0x0000000108c87547 */ /* 0x000fea000b800000 */
[--C-:B------:R-:W-:Y:S01]  /*01c0*/  IADD3 R7, PT, PT, R11, -0xff, -R5.reuse ;  /* 0xffffff010b077810 */ /* 0x100fe20007ffe805 */
[----:B0-----:R-:W-:Y:S01]  /*01d0*/  VIADD R6, R5, 0xff ;  /* 0x000000ff05067836 */ /* 0x001fe20000000000 */
[----:B------:R-:W0:Y:S03]  /*01e0*/  LDCU UR5, c[0x0][0x3a8] ;  /* 0x00007500ff0577ac */ /* 0x000e260008000800 */
[----:B------:R-:W-:Y:S01]  /*01f0*/  VIADD R7, R7, 0xfe ;  /* 0x000000fe07077836 */ /* 0x000fe20000000000 */
[----:B------:R-:W-:Y:S01]  /*0200*/  ISETP.GE.AND P0, PT, R6, R11, PT ;  /* 0x0000000b0600720c */ /* 0x000fe20003f06270 */
[--C-:B------:R-:W-:Y:S01]  /*0210*/  IMAD.MOV R6, RZ, RZ, -R5.reuse ;  /* 0x000000ffff067224 */ /* 0x100fe200078e0a05 */
[----:B------:R-:W-:Y:S01]  /*0220*/  SHF.R.S32.HI R5, RZ, 0x1f, R5 ;  /* 0x0000001fff057819 */ /* 0x000fe20000011405 */
[----:B------:R-:W1:Y:S01]  /*0230*/  LDCU UR9, c[0x0][0x3a0] ;  /* 0x00007400ff0977ac */ /* 0x000e620008000800 */
[----:B------:R-:W-:-:S02]  /*0240*/  SEL R7, R7, 0xff, P0 ;  /* 0x000000ff07077807 */ /* 0x000fc40000000000 */
[----:B------:R-:W-:Y:S01]  /*0250*/  LOP3.LUT R5, R5, R6, RZ, 0xc0, !PT ;  /* 0x0000000605057212 */ /* 0x000fe200078ec0ff */
[----:B------:R-:W2:Y:S01]  /*0260*/  LDCU UR12, c[0x0][0x380] ;  /* 0x00007000ff0c77ac */ /* 0x000ea20008000800 */
[C---:B------:R-:W-:Y:S02]  /*0270*/  ISETP.GT.AND P0, PT, R2.reuse, R7, PT ;  /* 0x000000070200720c */ /* 0x040fe40003f04270 */
[C---:B------:R-:W-:Y:S02]  /*0280*/  VIADDMNMX R7, R2.reuse, 0x1, R7, PT ;  /* 0x0000000102077846 */ /* 0x040fe40003800107 */
[C---:B------:R-:W-:Y:S02]  /*0290*/  ISETP.GE.AND P0, PT, R2.reuse, R5, !P0 ;  /* 0x000000050200720c */ /* 0x040fe40004706270 */
[----:B------:R-:W-:Y:S01]  /*02a0*/  VIADDMNMX R5, R2, 0xffffffff, R5, !PT ;  /* 0xffffffff02057846 */ /* 0x000fe20007800105 */
[----:B0-----:R-:W-:Y:S01]  /*02b0*/  IMAD R6, R11, UR5, R2 ;  /* 0x000000050b067c24 */ /* 0x001fe2000f8e0202 */
[----:B------:R-:W-:Y:S01]  /*02c0*/  LEA R8, R7, UR8, 0x2 ;  /* 0x0000000807087c11 */ /* 0x000fe2000f8e10ff */
[----:B------:R-:W-:Y:S01]  /*02d0*/  UMOV UR5, UR7 ;  /* 0x0000000700057c82 */ /* 0x000fe20008000000 */
[----:B------:R-:W-:-:S02]  /*02e0*/  LEA R5, R5, UR8, 0x2 ;  /* 0x0000000805057c11 */ /* 0x000fc4000f8e10ff */
[----:B------:R-:W-:Y:S01]  /*02f0*/  IADD3 R9, PT, PT, R6, UR4, -R9 ;  /* 0x0000000406097c10 */ /* 0x000fe2000fffe809 */
[----:B-1----:R-:W-:-:S06]  /*0300*/  UMOV UR4, URZ ;  /* 0x000000ff00047c82 */ /* 0x002fcc0008000000 */
.L_x_1:
[----:B------:R-:W-:-:S06]  /*0310*/  UIADD3 UR6, UPT, UPT, -UR4, 0xfe, URZ ;  /* 0x000000fe04067890 */ /* 0x000fcc000fffe1ff */
[----:B------:R-:W-:-:S04]  /*0320*/  ISETP.GT.AND P1, PT, R2, UR6, PT ;  /* 0x0000000602007c0c */ /* 0x000fc8000bf24270 */
[----:B------:R-:W-:-:S04]  /*0330*/  ISETP.GT.AND P1, PT, R2, UR4, !P1 ;  /* 0x0000000402007c0c */ /* 0x000fc8000cf24270 */
[----:B------:R-:W-:-:S13]  /*0340*/  PLOP3.LUT P1, PT, P0, P1, PT, 0x80, 0x8 ;  /* 0x000000000008781c */ /* 0x000fda0000723070 */
[----:B---3--:R-:W0:Y:S01]  /*0350*/  @P1 LDC.64 R6, c[0x0][0x388] ;  /* 0x0000e200ff061b82 */ /* 0x008e220000000a00 */
[----:B------:R-:W-:Y:S04]  /*0360*/  @P1 LDS R10, [R5] ;  /* 0x00000000050a1984 */ /* 0x000fe80000000800 */
[----:B-1----:R-:W-:Y:S04]  /*0370*/  @P1 LDS R11, [R3] ;  /* 0x00000000030b1984 */ /* 0x002fe80000000800 */
[----:B------:R-:W1:Y:S01]  /*0380*/  @P1 LDS R12, [R8] ;  /* 0x00000000080c1984 */ /* 0x000e620000000800 */
[----:B0-----:R-:W-:-:S06]  /*0390*/  @P1 IMAD.WIDE R6, R9, 0x4, R6 ;  /* 0x0000000409061825 */ /* 0x001fcc00078e0206 */
[----:B------:R-:W3:Y:S01]  /*03a0*/  @P1 LDG.E R7, desc[UR10][R6.64] ;  /* 0x0000000a06071981 */ /* 0x000ee2000c1e1900 */
[----:B------:R-:W-:Y:S01]  /*03b0*/  UISETP.NE.AND UP0, UPT, UR5, -0x1, UPT ;  /* 0xffffffff0500788c */ /* 0x000fe2000bf05270 */
[----:B-1----:R-:W-:Y:S01]  /*03c0*/  @P1 VIMNMX3 R10, R10, R11, R12, PT ;  /* 0x0000000b0a0a120f */ /* 0x002fe2000380010c */
[----:B------:R-:W-:-:S04]  /*03d0*/  IMAD.MOV.U32 R12, RZ, RZ, 0x1 ;  /* 0x00000001ff0c7424 */ /* 0x000fc800078e00ff */
[----:B---3--:R-:W-:Y:S01]  /*03e0*/  @P1 IMAD.IADD R11, R10, 0x1, R7 ;  /* 0x000000010a0b1824 */ /* 0x008fe200078e0207 */
[----:B------:R-:W-:-:S04]  /*03f0*/  PRMT R10, RZ, 0x7610, R10 ;  /* 0x00007610ff0a7816 */ /* 0x000fc8000000000a */
[----:B------:R1:W-:Y:S01]  /*0400*/  @P1 STS [R4], R11 ;  /* 0x0000000b04001388 */ /* 0x0003e20000000800 */
[----:B------:R-:W-:Y:S01]  /*0410*/  @P1 PRMT R10, R12, 0x7610, R10 ;  /* 0x000076100c0a1816 */ /* 0x000fe2000000000a */
[----:B------:R-:W-:Y:S06]  /*0420*/  BAR.SYNC.DEFER_BLOCKING 0x0 ;  /* 0x0000000000007b1d */ /* 0x000fec0000010000 */
[----:B------:R-:W-:Y:S05]  /*0430*/  BRA.U !UP0, `(.L_x_0) ;  /* 0x0000000108287547 */ /* 0x000fea000b800000 */
[----:B------:R-:W-:Y:S01]  /*0440*/  PRMT R6, R10, 0x9910, RZ ;  /* 0x000099100a067816 */ /* 0x000fe200000000ff */
[----:B------:R-:W-:Y:S01]  /*0450*/  UIADD3 UR4, UPT, UPT, UR4, 0x1, URZ ;  /* 0x0000000104047890 */ /* 0x000fe2000fffe0ff */
[----:B------:R-:W-:Y:S01]  /*0460*/  VIADD R9, R9, UR9 ;  /* 0x0000000909097c36 */ /* 0x000fe20008000000 */
[----:B------:R-:W-:Y:S01]  /*0470*/  UIADD3 UR5, UPT, UPT, UR5, 0x1, URZ ;  /* 0x0000000105057890 */ /* 0x000fe2000fffe0ff */
[----:B------:R-:W-:Y:S01]  /*0480*/  ISETP.NE.AND P1, PT, R6, RZ, PT ;  /* 0x000000ff0600720c */ /* 0x000fe20003f25270 */
[----:B--2---:R-:W-:-:S12]  /*0490*/  UISETP.GE.AND UP0, UPT, UR4, UR12, UPT ;  /* 0x0000000c0400728c */ /* 0x004fd8000bf06270 */
[----:B------:R-:W0:Y:S04]  /*04a0*/  @P1 LDS R6, [R4] ;  /* 0x0000000004061984 */ /* 0x000e280000000800 */
[----:B0-----:R3:W-:Y:S01]  /*04b0*/  @P1 STS [R3], R6 ;  /* 0x0000000603001388 */ /* 0x0017e20000000800 */
[----:B------:R-:W-:Y:S06]  /*04c0*/  BAR.SYNC.DEFER_BLOCKING 0x0 ;  /* 0x0000000000007b1d */ /* 0x000fec0000010000 */
[----:B------:R-:W-:Y:S05]  /*04d0*/  BRA.U !UP0, `(.L_x_1) ;  /* 0xfffffffd088c7547 */ /* 0x000fea000b83ffff */
.L_x_0:
[----:B------:R-:W-:-:S13]  /*04e0*/  LOP3.LUT P0, RZ, R10, 0xff, RZ, 0xc0, !PT ;  /* 0x000000ff0aff7812 */ /* 0x000fda000780c0ff */
[----:B--2---:R-:W-:Y:S05]  /*04f0*/  @!P0 EXIT ;  /* 0x000000000000894d */ /* 0x004fea0003800000 */
[----:B------:R-:W2:Y:S01]  /*0500*/  LDS R5, [R4] ;  /* 0x0000000004057984 */ /* 0x000ea20000000800 */
[----:B0--3--:R-:W0:Y:S02]  /*0510*/  LDC.64 R2, c[0x0][0x398] ;  /* 0x0000e600ff027b82 */ /* 0x009e240000000a00 */
[----:B0-----:R-:W-:-:S05]  /*0520*/  IMAD.WIDE R2, R0, 0x4, R2 ;  /* 0x0000000400027825 */ /* 0x001fca00078e0202 */
[----:B--2---:R-:W-:Y:S01]  /*0530*/  STG.E desc[UR10][R2.64], R5 ;  /* 0x0000000502007986 */ /* 0x004fe2000c10190a */
[----:B------:R-:W-:Y:S05]  /*0540*/  EXIT ;  /* 0x000000000000794d */ /* 0x000fea0003800000 */
.L_x_2:
[----:B------:R-:W-:-:S00]  /*0550*/  BRA `(.L_x_2) ;  /* 0xfffffffc00fc7947 */ /* 0x000fc0000383ffff */
[----:B------:R-:W-:-:S00]  /*0560*/  NOP ;  /* 0x0000000000007918 */ /* 0x000fc00000000000 */
        /* <DEDUP_REMOVED lines=9> */
.L_x_3:


//--------------------- .nv.shared._Z14dynproc_kerneliPiS_S_iiii --------------------------
	.section	.nv.shared._Z14dynproc_kerneliPiS_S_iiii,"aw",@nobits
	.sectionflags	@""
	.align	4
.nv.shared._Z14dynproc_kerneliPiS_S_iiii:
	.zero		3072


//--------------------- .nv.shared.reserved.0     --------------------------
	.section	.nv.shared.reserved.0,"aw",@nobits
	.weak		__nv_reservedSMEM_offset_0_alias
	.size		__nv_reservedSMEM_offset_0_alias, 0, 64
	.other		__nv_reservedSMEM_offset_0_alias,@"STO_CUDA_RESERVED_SHARED STV_DEFAULT"
__nv_reservedSMEM_offset_0_alias:
	.zero		0
	.zero		64


//--------------------- .nv.constant0._Z14dynproc_kerneliPiS_S_iiii --------------------------
	.section	.nv.constant0._Z14dynproc_kerneliPiS_S_iiii,"a",@progbits
	.sectionflags	@""
	.align	4
.nv.constant0._Z14dynproc_kerneliPiS_S_iiii:
	.zero		944


//--------------------- SYMBOLS --------------------------

	.type		.nv.reservedSmem.offset0,@object
	.size		.nv.reservedSmem.offset0,0x4
	.type		.nv.reservedSmem.cap,@object
	.size		.nv.reservedSmem.cap,0x4
